//
// Generated by NVIDIA NVVM Compiler
//
// Compiler Build ID: CL-36424714
// Cuda compilation tools, release 13.0, V13.0.88
// Based on NVVM 20.0.0
//

.version 9.0
.target sm_100
.address_size 64

	// .globl	_Z15kernel_functionPiS_ii
.const .align 4 .b8 kernel[100];

.visible .entry _Z15kernel_functionPiS_ii(
	.param .u64 .ptr .align 1 _Z15kernel_functionPiS_ii_param_0,
	.param .u64 .ptr .align 1 _Z15kernel_functionPiS_ii_param_1,
	.param .u32 _Z15kernel_functionPiS_ii_param_2,
	.param .u32 _Z15kernel_functionPiS_ii_param_3
)
{
	.reg .pred 	%p<56>;
	.reg .b32 	%r<181>;
	.reg .b64 	%rd<25>;

	ld.param.u64 	%rd10, [_Z15kernel_functionPiS_ii_param_0];
	ld.param.u64 	%rd9, [_Z15kernel_functionPiS_ii_param_1];
	ld.param.u32 	%r86, [_Z15kernel_functionPiS_ii_param_2];
	ld.param.u32 	%r85, [_Z15kernel_functionPiS_ii_param_3];
	cvta.to.global.u64 	%rd1, %rd10;
	mov.u32 	%r88, %ntid.x;
	mov.u32 	%r89, %ctaid.x;
	mov.u32 	%r90, %tid.x;
	mad.lo.s32 	%r1, %r88, %r89, %r90;
	mov.u32 	%r91, %ntid.y;
	mov.u32 	%r92, %ctaid.y;
	mov.u32 	%r93, %tid.y;
	mad.lo.s32 	%r94, %r91, %r92, %r93;
	setp.ge.s32 	%p6, %r1, %r85;
	setp.ge.s32 	%p7, %r94, %r86;
	or.pred  	%p8, %p6, %p7;
	@%p8 bra 	$L__BB0_52;
	shl.b32 	%r3, %r1, 1;
	shl.b32 	%r4, %r94, 1;
	add.s32 	%r5, %r4, -2;
	setp.gt.u32 	%p9, %r5, 8;
	mad.lo.s32 	%r6, %r5, 9, %r3;
	add.s32 	%r7, %r3, -11;
	setp.lt.u32 	%p10, %r7, -9;
	or.pred  	%p11, %p9, %p10;
	mul.wide.s32 	%rd11, %r6, 4;
	add.s64 	%rd2, %rd1, %rd11;
	mov.b32 	%r156, 0;
	@%p11 bra 	$L__BB0_3;
	ld.global.u32 	%r156, [%rd2+-8];
$L__BB0_3:
	setp.gt.u32 	%p12, %r5, 8;
	ld.const.u32 	%r97, [kernel+-24];
	mul.lo.s32 	%r10, %r97, %r156;
	add.s32 	%r11, %r3, -10;
	setp.lt.u32 	%p13, %r11, -9;
	or.pred  	%p14, %p12, %p13;
	mov.b32 	%r157, 0;
	@%p14 bra 	$L__BB0_5;
	ld.global.u32 	%r157, [%rd2+-4];
$L__BB0_5:
	ld.const.u32 	%r99, [kernel+-20];
	mad.lo.s32 	%r14, %r99, %r157, %r10;
	max.u32 	%r100, %r5, %r3;
	setp.gt.u32 	%p15, %r100, 8;
	mul.wide.u32 	%rd12, %r6, 4;
	add.s64 	%rd3, %rd1, %rd12;
	mov.b32 	%r158, 0;
	@%p15 bra 	$L__BB0_7;
	ld.global.u32 	%r158, [%rd3];
$L__BB0_7:
	setp.gt.u32 	%p16, %r5, 8;
	ld.const.u32 	%r102, [kernel+-16];
	mad.lo.s32 	%r17, %r102, %r158, %r14;
	setp.gt.u32 	%p17, %r3, 7;
	or.pred  	%p18, %p16, %p17;
	mov.b32 	%r159, 0;
	@%p18 bra 	$L__BB0_9;
	ld.global.u32 	%r159, [%rd3+4];
$L__BB0_9:
	setp.gt.u32 	%p19, %r5, 8;
	ld.const.u32 	%r104, [kernel+-12];
	mad.lo.s32 	%r20, %r104, %r159, %r17;
	add.s32 	%r21, %r3, -7;
	setp.lt.u32 	%p20, %r21, -9;
	or.pred  	%p21, %p19, %p20;
	mov.b32 	%r160, 0;
	@%p21 bra 	$L__BB0_11;
	ld.global.u32 	%r160, [%rd2+8];
$L__BB0_11:
	ld.const.u32 	%r106, [kernel+-8];
	mad.lo.s32 	%r24, %r106, %r160, %r20;
	add.s32 	%r25, %r4, -10;
	min.u32 	%r107, %r25, %r7;
	setp.lt.u32 	%p22, %r107, -9;
	mov.b32 	%r161, 0;
	@%p22 bra 	$L__BB0_13;
	ld.global.u32 	%r161, [%rd2+28];
$L__BB0_13:
	ld.const.u32 	%r109, [kernel+-4];
	mad.lo.s32 	%r28, %r109, %r161, %r24;
	min.u32 	%r110, %r25, %r11;
	setp.lt.u32 	%p23, %r110, -9;
	add.s32 	%r111, %r6, 8;
	mul.wide.u32 	%rd13, %r111, 4;
	add.s64 	%rd4, %rd1, %rd13;
	mov.b32 	%r162, 0;
	@%p23 bra 	$L__BB0_15;
	ld.global.u32 	%r162, [%rd4];
$L__BB0_15:
	setp.lt.u32 	%p24, %r25, -9;
	setp.gt.u32 	%p25, %r3, 8;
	ld.const.u32 	%r113, [kernel];
	mad.lo.s32 	%r31, %r113, %r162, %r28;
	or.pred  	%p26, %p24, %p25;
	mov.b32 	%r163, 0;
	@%p26 bra 	$L__BB0_17;
	ld.global.u32 	%r163, [%rd4+4];
$L__BB0_17:
	setp.lt.u32 	%p27, %r25, -9;
	setp.gt.u32 	%p28, %r3, 7;
	ld.const.u32 	%r115, [kernel+4];
	mad.lo.s32 	%r34, %r115, %r163, %r31;
	or.pred  	%p29, %p27, %p28;
	mov.b32 	%r164, 0;
	@%p29 bra 	$L__BB0_19;
	ld.global.u32 	%r164, [%rd4+8];
$L__BB0_19:
	ld.const.u32 	%r117, [kernel+8];
	mad.lo.s32 	%r37, %r117, %r164, %r34;
	min.u32 	%r118, %r25, %r21;
	setp.lt.u32 	%p30, %r118, -9;
	mov.b32 	%r165, 0;
	@%p30 bra 	$L__BB0_21;
	ld.global.u32 	%r165, [%rd2+44];
$L__BB0_21:
	setp.lt.u32 	%p31, %r7, -9;
	ld.const.u32 	%r120, [kernel+12];
	mad.lo.s32 	%r40, %r120, %r165, %r37;
	setp.gt.u32 	%p32, %r94, 4;
	or.pred  	%p33, %p32, %p31;
	mov.b32 	%r166, 0;
	@%p33 bra 	$L__BB0_23;
	ld.global.u32 	%r166, [%rd2+64];
$L__BB0_23:
	setp.gt.u32 	%p34, %r94, 4;
	setp.lt.u32 	%p35, %r11, -9;
	ld.const.u32 	%r122, [kernel+16];
	mad.lo.s32 	%r43, %r122, %r166, %r40;
	or.pred  	%p36, %p34, %p35;
	mov.b32 	%r167, 0;
	@%p36 bra 	$L__BB0_25;
	ld.global.u32 	%r167, [%rd2+68];
$L__BB0_25:
	setp.gt.u32 	%p37, %r94, 4;
	setp.gt.u32 	%p38, %r3, 8;
	ld.const.u32 	%r124, [kernel+20];
	mad.lo.s32 	%r46, %r124, %r167, %r43;
	or.pred  	%p39, %p37, %p38;
	add.s32 	%r125, %r6, 18;
	mul.wide.u32 	%rd14, %r125, 4;
	add.s64 	%rd5, %rd1, %rd14;
	mov.b32 	%r168, 0;
	@%p39 bra 	$L__BB0_27;
	ld.global.u32 	%r168, [%rd5];
$L__BB0_27:
	setp.gt.u32 	%p40, %r94, 4;
	setp.gt.u32 	%p41, %r3, 7;
	ld.const.u32 	%r127, [kernel+24];
	mad.lo.s32 	%r49, %r127, %r168, %r46;
	or.pred  	%p42, %p40, %p41;
	mov.b32 	%r169, 0;
	@%p42 bra 	$L__BB0_29;
	ld.global.u32 	%r169, [%rd5+4];
$L__BB0_29:
	setp.gt.u32 	%p43, %r94, 4;
	setp.lt.u32 	%p44, %r21, -9;
	ld.const.u32 	%r129, [kernel+28];
	mad.lo.s32 	%r52, %r129, %r169, %r49;
	or.pred  	%p45, %p43, %p44;
	mov.b32 	%r170, 0;
	@%p45 bra 	$L__BB0_31;
	ld.global.u32 	%r170, [%rd2+80];
$L__BB0_31:
	setp.lt.u32 	%p46, %r7, -9;
	ld.const.u32 	%r131, [kernel+32];
	mad.lo.s32 	%r55, %r131, %r170, %r52;
	setp.gt.u32 	%p47, %r94, 3;
	or.pred  	%p1, %p47, %p46;
	cvt.s64.s32 	%rd15, %r3;
	mul.lo.s32 	%r132, %r94, 18;
	cvt.u64.u32 	%rd16, %r132;
	add.s64 	%rd17, %rd16, %rd15;
	shl.b64 	%rd18, %rd17, 2;
	add.s64 	%rd19, %rd18, %rd1;
	add.s64 	%rd6, %rd19, -8;
	mov.b32 	%r171, 0;
	@%p1 bra 	$L__BB0_33;
	ld.global.u32 	%r171, [%rd6+36];
$L__BB0_33:
	setp.gt.u32 	%p48, %r94, 3;
	setp.lt.u32 	%p49, %r11, -9;
	ld.const.u32 	%r134, [kernel+36];
	mad.lo.s32 	%r58, %r134, %r171, %r55;
	or.pred  	%p2, %p48, %p49;
	add.s32 	%r135, %r6, 26;
	mul.wide.u32 	%rd20, %r135, 4;
	add.s64 	%rd7, %rd1, %rd20;
	mov.b32 	%r172, 0;
	@%p2 bra 	$L__BB0_35;
	ld.global.u32 	%r172, [%rd7];
$L__BB0_35:
	setp.gt.u32 	%p50, %r94, 3;
	setp.gt.u32 	%p51, %r3, 8;
	ld.const.u32 	%r137, [kernel+40];
	mad.lo.s32 	%r61, %r137, %r172, %r58;
	or.pred  	%p3, %p50, %p51;
	mov.b32 	%r173, 0;
	@%p3 bra 	$L__BB0_37;
	ld.global.u32 	%r173, [%rd7+4];
$L__BB0_37:
	setp.gt.u32 	%p52, %r94, 3;
	setp.gt.u32 	%p53, %r3, 7;
	ld.const.u32 	%r139, [kernel+44];
	mad.lo.s32 	%r64, %r139, %r173, %r61;
	or.pred  	%p4, %p52, %p53;
	mov.b32 	%r174, 0;
	@%p4 bra 	$L__BB0_39;
	ld.global.u32 	%r174, [%rd7+8];
$L__BB0_39:
	setp.gt.u32 	%p54, %r94, 3;
	setp.lt.u32 	%p55, %r21, -9;
	ld.const.u32 	%r141, [kernel+48];
	mad.lo.s32 	%r67, %r141, %r174, %r64;
	or.pred  	%p5, %p54, %p55;
	mov.b32 	%r175, 0;
	@%p5 bra 	$L__BB0_41;
	ld.global.u32 	%r175, [%rd6+52];
$L__BB0_41:
	ld.const.u32 	%r143, [kernel+52];
	mad.lo.s32 	%r70, %r143, %r175, %r67;
	mov.b32 	%r176, 0;
	@%p1 bra 	$L__BB0_43;
	ld.global.u32 	%r176, [%rd6+72];
$L__BB0_43:
	ld.const.u32 	%r145, [kernel+56];
	mad.lo.s32 	%r73, %r145, %r176, %r70;
	mov.b32 	%r177, 0;
	@%p2 bra 	$L__BB0_45;
	ld.global.u32 	%r177, [%rd6+76];
$L__BB0_45:
	ld.const.u32 	%r147, [kernel+60];
	mad.lo.s32 	%r76, %r147, %r177, %r73;
	add.s32 	%r148, %r6, 36;
	mul.wide.u32 	%rd21, %r148, 4;
	add.s64 	%rd8, %rd1, %rd21;
	mov.b32 	%r178, 0;
	@%p3 bra 	$L__BB0_47;
	ld.global.u32 	%r178, [%rd8];
$L__BB0_47:
	ld.const.u32 	%r150, [kernel+64];
	mad.lo.s32 	%r79, %r150, %r178, %r76;
	mov.b32 	%r179, 0;
	@%p4 bra 	$L__BB0_49;
	ld.global.u32 	%r179, [%rd8+4];
$L__BB0_49:
	ld.const.u32 	%r152, [kernel+68];
	mad.lo.s32 	%r82, %r152, %r179, %r79;
	mov.b32 	%r180, 0;
	@%p5 bra 	$L__BB0_51;
	ld.global.u32 	%r180, [%rd6+88];
$L__BB0_51:
	ld.const.u32 	%r153, [kernel+72];
	mad.lo.s32 	%r154, %r153, %r180, %r82;
	mad.lo.s32 	%r155, %r85, %r94, %r1;
	cvta.to.global.u64 	%rd22, %rd9;
	mul.wide.s32 	%rd23, %r155, 4;
	add.s64 	%rd24, %rd22, %rd23;
	st.global.u32 	[%rd24], %r154;
$L__BB0_52:
	ret;

}


// ===== COMPILED SASS (sm_100) =====

	.target	sm_100

	.elftype	@"ET_EXEC"


//--------------------- .note.nv.tkinfo           --------------------------
	.section	.note.nv.tkinfo,"",@"SHT_NOTE"
	.sectionflags	@"SHF_NOTE_NV_TKINFO"
	.tkinfo
        /*0018*/ 	.word	0x00000002
        /*0030*/ 	.string	""
        /*0030*/ 	.string	"ptxas"
        /*0030*/ 	.string	"Cuda compilation tools, release 13.0, V13.0.88"
        /*0030*/ 	.string	"Build cuda_13.0.r13.0/compiler.36424714_0"
        /*0030*/ 	.string	"-arch sm_100 -m 64 "



//--------------------- .note.nv.cuinfo           --------------------------
	.section	.note.nv.cuinfo,"",@"SHT_NOTE"
	.sectionflags	@"SHF_NOTE_NV_CUINFO"
        /*0018*/ 	.short	0x0002
        /*001a*/ 	.short	0x0064
        /*001c*/ 	.short	0x0082
	.zero		2


//--------------------- .nv.info                  --------------------------
	.section	.nv.info,"",@"SHT_CUDA_INFO"
	.align	4


	//----- nvinfo : EIATTR_REGCOUNT
	.align		4
        /*0000*/ 	.byte	0x04, 0x2f
        /*0002*/ 	.short	(.L_2 - .L_1)
	.align		4
.L_1:
        /*0004*/ 	.word	index@(_Z15kernel_functionPiS_ii)
        /*0008*/ 	.word	0x00000020


	//----- nvinfo : EIATTR_FRAME_SIZE
	.align		4
.L_2:
        /*000c*/ 	.byte	0x04, 0x11
        /*000e*/ 	.short	(.L_4 - .L_3)
	.align		4
.L_3:
        /*0010*/ 	.word	index@(_Z15kernel_functionPiS_ii)
        /*0014*/ 	.word	0x00000000


	//----- nvinfo : EIATTR_MIN_STACK_SIZE
	.align		4
.L_4:
        /*0018*/ 	.byte	0x04, 0x12
        /*001a*/ 	.short	(.L_6 - .L_5)
	.align		4
.L_5:
        /*001c*/ 	.word	index@(_Z15kernel_functionPiS_ii)
        /*0020*/ 	.word	0x00000000
.L_6:


//--------------------- .nv.compat                --------------------------
	.section	.nv.compat,"",@"SHT_CUDA_COMPAT_INFO"
	.align	4
        /*0000*/ 	.byte	0x02, 0x09, 0x00, 0x00, 0x02, 0x02, 0x01, 0x00, 0x02, 0x05, 0x05, 0x00, 0x03, 0x07, 0x01, 0x01
        /*0010*/ 	.byte	0x02, 0x03, 0x00, 0x00, 0x02, 0x06, 0x01, 0x00, 0x04, 0x0b, 0x08, 0x00, 0x09, 0x00, 0x00, 0x00
        /*0020*/ 	.byte	0x00, 0x00, 0x00, 0x00


//--------------------- .nv.info._Z15kernel_functionPiS_ii --------------------------
	.section	.nv.info._Z15kernel_functionPiS_ii,"",@"SHT_CUDA_INFO"
	.sectionflags	@""
	.align	4


	//----- nvinfo : EIATTR_CUDA_API_VERSION
	.align		4
        /*0000*/ 	.byte	0x04, 0x37
        /*0002*/ 	.short	(.L_8 - .L_7)
.L_7:
        /*0004*/ 	.word	0x00000082


	//----- nvinfo : EIATTR_KPARAM_INFO
	.align		4
.L_8:
        /*0008*/ 	.byte	0x04, 0x17
        /*000a*/ 	.short	(.L_10 - .L_9)
.L_9:
        /*000c*/ 	.word	0x00000000
        /*0010*/ 	.short	0x0003
        /*0012*/ 	.short	0x0014
        /*0014*/ 	.byte	0x00, 0xf0, 0x11, 0x00


	//----- nvinfo : EIATTR_KPARAM_INFO
	.align		4
.L_10:
        /*0018*/ 	.byte	0x04, 0x17
        /*001a*/ 	.short	(.L_12 - .L_11)
.L_11:
        /*001c*/ 	.word	0x00000000
        /*0020*/ 	.short	0x0002
        /*0022*/ 	.short	0x0010
        /*0024*/ 	.byte	0x00, 0xf0, 0x11, 0x00


	//----- nvinfo : EIATTR_KPARAM_INFO
	.align		4
.L_12:
        /*0028*/ 	.byte	0x04, 0x17
        /*002a*/ 	.short	(.L_14 - .L_13)
.L_13:
        /*002c*/ 	.word	0x00000000
        /*0030*/ 	.short	0x0001
        /*0032*/ 	.short	0x0008
        /*0034*/ 	.byte	0x00, 0xf5, 0x21, 0x00


	//----- nvinfo : EIATTR_KPARAM_INFO
	.align		4
.L_14:
        /*0038*/ 	.byte	0x04, 0x17
        /*003a*/ 	.short	(.L_16 - .L_15)
.L_15:
        /*003c*/ 	.word	0x00000000
        /*0040*/ 	.short	0x0000
        /*0042*/ 	.short	0x0000
        /*0044*/ 	.byte	0x00, 0xf5, 0x21, 0x00


	//----- nvinfo : EIATTR_SPARSE_MMA_MASK
	.align		4
.L_16:
        /*0048*/ 	.byte	0x03, 0x50
        /*004a*/ 	.short	0x0000


	//----- nvinfo : EIATTR_MAXREG_COUNT
	.align		4
        /*004c*/ 	.byte	0x03, 0x1b
        /*004e*/ 	.short	0x00ff


	//----- nvinfo : EIATTR_MERCURY_ISA_VERSION
	.align		4
        /*0050*/ 	.byte	0x03, 0x5f
        /*0052*/ 	.short	0x0101


	//----- nvinfo : EIATTR_VRC_CTA_INIT_COUNT
	.align		4
        /*0054*/ 	.byte	0x02, 0x4a
	.zero		1
	.zero		1


	//----- nvinfo : EIATTR_EXIT_INSTR_OFFSETS
	.align		4
        /*0058*/ 	.byte	0x04, 0x1c
        /*005a*/ 	.short	(.L_18 - .L_17)


	//   ....[0]....
.L_17:
        /*005c*/ 	.word	0x000000c0


	//   ....[1]....
        /*0060*/ 	.word	0x00000aa0


	//----- nvinfo : EIATTR_CBANK_PARAM_SIZE
	.align		4
.L_18:
        /*0064*/ 	.byte	0x03, 0x19
        /*0066*/ 	.short	0x0018


	//----- nvinfo : EIATTR_PARAM_CBANK
	.align		4
        /*0068*/ 	.byte	0x04, 0x0a
        /*006a*/ 	.short	(.L_20 - .L_19)
	.align		4
.L_19:
        /*006c*/ 	.word	index@(.nv.constant0._Z15kernel_functionPiS_ii)
        /*0070*/ 	.short	0x0380
        /*0072*/ 	.short	0x0018


	//----- nvinfo : EIATTR_SW_WAR
	.align		4
.L_20:
        /*0074*/ 	.byte	0x04, 0x36
        /*0076*/ 	.short	(.L_22 - .L_21)
.L_21:
        /*0078*/ 	.word	0x00000008
.L_22:


//--------------------- .nv.callgraph             --------------------------
	.section	.nv.callgraph,"",@"SHT_CUDA_CALLGRAPH"
	.align	4
	.sectionentsize	8
	.align		4
        /*0000*/ 	.word	0x00000000
	.align		4
        /*0004*/ 	.word	0xffffffff
	.align		4
        /*0008*/ 	.word	0x00000000
	.align		4
        /*000c*/ 	.word	0xfffffffe
	.align		4
        /*0010*/ 	.word	0x00000000
	.align		4
        /*0014*/ 	.word	0xfffffffd
	.align		4
        /*0018*/ 	.word	0x00000000
	.align		4
        /*001c*/ 	.word	0xfffffffc


//--------------------- .nv.constant3             --------------------------
	.section	.nv.constant3,"a",@progbits
	.align	4
.nv.constant3:
	.type		kernel,@object
	.size		kernel,(.L_0 - kernel)
kernel:
	.zero		100
.L_0:


//--------------------- .text._Z15kernel_functionPiS_ii --------------------------
	.section	.text._Z15kernel_functionPiS_ii,"ax",@progbits
	.align	128
        .global         _Z15kernel_functionPiS_ii
        .type           _Z15kernel_functionPiS_ii,@function
        .size           _Z15kernel_functionPiS_ii,(.L_x_1 - _Z15kernel_functionPiS_ii)
        .other          _Z15kernel_functionPiS_ii,@"STO_CUDA_ENTRY STV_DEFAULT"
_Z15kernel_functionPiS_ii:
.text._Z15kernel_functionPiS_ii:
[----:B------:R-:W-:Y:S01]  /*0000*/  LDC R1, c[0x0][0x37c] ;  /* 0x0000df00ff017b82 */ /* 0x000fe20000000800 */
[----:B------:R-:W0:Y:S01]  /*0010*/  S2R R11, SR_CTAID.Y ;  /* 0x00000000000b7919 */ /* 0x000e220000002600 */
[----:B------:R-:W1:Y:S01]  /*0020*/  LDCU UR4, c[0x0][0x360] ;  /* 0x00006c00ff0477ac */ /* 0x000e620008000800 */
[----:B------:R-:W0:Y:S01]  /*0030*/  S2R R2, SR_TID.Y ;  /* 0x0000000000027919 */ /* 0x000e220000002200 */
[----:B------:R-:W0:Y:S01]  /*0040*/  LDCU UR5, c[0x0][0x364] ;  /* 0x00006c80ff0577ac */ /* 0x000e220008000800 */
[----:B------:R-:W1:Y:S01]  /*0050*/  S2R R0, SR_CTAID.X ;  /* 0x0000000000007919 */ /* 0x000e620000002500 */
[----:B------:R-:W2:Y:S01]  /*0060*/  LDCU.64 UR6, c[0x0][0x390] ;  /* 0x00007200ff0677ac */ /* 0x000ea20008000a00 */
[----:B------:R-:W1:Y:S01]  /*0070*/  S2R R3, SR_TID.X ;  /* 0x0000000000037919 */ /* 0x000e620000002100 */
[----:B0-----:R-:W-:-:S05]  /*0080*/  IMAD R11, R11, UR5, R2 ;  /* 0x000000050b0b7c24 */ /* 0x001fca000f8e0202 */
[----:B--2---:R-:W-:Y:S01]  /*0090*/  ISETP.GE.AND P0, PT, R11, UR6, PT ;  /* 0x000000060b007c0c */ /* 0x004fe2000bf06270 */
[----:B-1----:R-:W-:-:S05]  /*00a0*/  IMAD R0, R0, UR4, R3 ;  /* 0x0000000400007c24 */ /* 0x002fca000f8e0203 */
[----:B------:R-:W-:-:S13]  /*00b0*/  ISETP.GE.OR P0, PT, R0, UR7, P0 ;  /* 0x0000000700007c0c */ /* 0x000fda0008706670 */
[----:B------:R-:W-:Y:S05]  /*00c0*/  @P0 EXIT ;  /* 0x000000000000094d */ /* 0x000fea0003800000 */
[----:B------:R-:W0:Y:S01]  /*00d0*/  LDC.64 R2, c[0x0][0x380] ;  /* 0x0000e000ff027b82 */ /* 0x000e220000000a00 */
[----:B------:R-:W-:Y:S01]  /*00e0*/  IMAD.SHL.U32 R25, R0, 0x2, RZ ;  /* 0x0000000200197824 */ /* 0x000fe200078e00ff */
[----:B------:R-:W1:Y:S01]  /*00f0*/  LDCU.64 UR8, c[0x0][0x358] ;  /* 0x00006b00ff0877ac */ /* 0x000e620008000a00 */
[----:B------:R-:W-:Y:S01]  /*0100*/  IMAD.SHL.U32 R6, R11, 0x2, RZ ;  /* 0x000000020b067824 */ /* 0x000fe200078e00ff */
[----:B------:R-:W-:Y:S01]  /*0110*/  CS2R R26, SRZ ;  /* 0x00000000001a7805 */ /* 0x000fe2000001ff00 */
[C---:B------:R-:W-:Y:S01]  /*0120*/  VIADD R14, R25.reuse, 0xfffffff6 ;  /* 0xfffffff6190e7836 */ /* 0x040fe20000000000 */
[----:B------:R-:W-:Y:S01]  /*0130*/  IADD3 R7, PT, PT, R25, -0xb, RZ ;  /* 0xfffffff519077810 */ /* 0x000fe20007ffe0ff */
[----:B------:R-:W-:Y:S02]  /*0140*/  VIADD R10, R6, 0xfffffffe ;  /* 0xfffffffe060a7836 */ /* 0x000fe40000000000 */
[----:B------:R-:W-:Y:S01]  /*0150*/  HFMA2 R24, -RZ, RZ, 0, 0 ;  /* 0x00000000ff187431 */ /* 0x000fe200000001ff */
[----:B------:R-:W-:-:S02]  /*0160*/  CS2R R12, SRZ ;  /* 0x00000000000c7805 */ /* 0x000fc4000001ff00 */
[----:B------:R-:W-:Y:S01]  /*0170*/  ISETP.GE.U32.AND P2, PT, R7, -0x9, PT ;  /* 0xfffffff70700780c */ /* 0x000fe20003f46070 */
[----:B------:R-:W-:Y:S01]  /*0180*/  IMAD R19, R10, 0x9, R25 ;  /* 0x000000090a137824 */ /* 0x000fe200078e0219 */
[----:B------:R-:W-:Y:S02]  /*0190*/  ISETP.GE.U32.AND P3, PT, R14, -0x9, PT ;  /* 0xfffffff70e00780c */ /* 0x000fe40003f66070 */
[----:B------:R-:W-:Y:S02]  /*01a0*/  CS2R R16, SRZ ;  /* 0x0000000000107805 */ /* 0x000fe4000001ff00 */
[C---:B------:R-:W-:Y:S02]  /*01b0*/  ISETP.GT.U32.OR P0, PT, R10.reuse, 0x8, !P2 ;  /* 0x000000080a00780c */ /* 0x040fe40005704470 */
[----:B------:R-:W-:Y:S02]  /*01c0*/  CS2R R22, SRZ ;  /* 0x0000000000167805 */ /* 0x000fe4000001ff00 */
[C---:B------:R-:W-:Y:S01]  /*01d0*/  VIMNMX.U32 R4, PT, PT, R25.reuse, R10, !PT ;  /* 0x0000000a19047248 */ /* 0x040fe20007fe0000 */
[----:B------:R-:W-:Y:S01]  /*01e0*/  UMOV UR4, URZ ;  /* 0x000000ff00047c82 */ /* 0x000fe20008000000 */
[----:B------:R-:W-:Y:S01]  /*01f0*/  ISETP.GT.U32.OR P1, PT, R10, 0x8, !P3 ;  /* 0x000000080a00780c */ /* 0x000fe20005f24470 */
[----:B------:R-:W-:Y:S01]  /*0200*/  UMOV UR5, URZ ;  /* 0x000000ff00057c82 */ /* 0x000fe20008000000 */
[----:B------:R-:W-:Y:S01]  /*0210*/  ISETP.GT.U32.AND P4, PT, R4, 0x8, PT ;  /* 0x000000080400780c */ /* 0x000fe20003f84070 */
[----:B------:R-:W-:Y:S01]  /*0220*/  VIADD R15, R25, 0xfffffff9 ;  /* 0xfffffff9190f7836 */ /* 0x000fe20000000000 */
[----:B------:R-:W-:-:S02]  /*0230*/  IADD3 R6, PT, PT, R6, -0xa, RZ ;  /* 0xfffffff606067810 */ /* 0x000fc40007ffe0ff */
[----:B------:R-:W-:Y:S01]  /*0240*/  CS2R R20, SRZ ;  /* 0x0000000000147805 */ /* 0x000fe2000001ff00 */
[C-C-:B0-----:R-:W-:Y:S01]  /*0250*/  IMAD.WIDE R8, R19.reuse, 0x4, R2.reuse ;  /* 0x0000000413087825 */ /* 0x141fe200078e0202 */
[----:B------:R-:W0:Y:S04]  /*0260*/  LDCU UR4, c[0x3][UR4+-0x18] ;  /* 0x00fffd00040477ac */ /* 0x000e280008000800 */
[----:B-1----:R-:W0:Y:S01]  /*0270*/  @!P0 LDG.E R26, desc[UR8][R8.64+-0x8] ;  /* 0xfffff808081a8981 */ /* 0x002e22000c1e1900 */
[----:B------:R-:W-:Y:S01]  /*0280*/  IMAD.WIDE.U32 R4, R19, 0x4, R2 ;  /* 0x0000000413047825 */ /* 0x000fe200078e0002 */
[----:B------:R-:W1:Y:S02]  /*0290*/  LDCU.64 UR10, c[0x0][0x380] ;  /* 0x00007000ff0a77ac */ /* 0x000e640008000a00 */
[----:B------:R-:W2:Y:S01]  /*02a0*/  @!P1 LDG.E R24, desc[UR8][R8.64+-0x4] ;  /* 0xfffffc0808189981 */ /* 0x000ea2000c1e1900 */
[----:B------:R-:W-:Y:S01]  /*02b0*/  ISETP.GT.U32.AND P1, PT, R25, 0x7, PT ;  /* 0x000000071900780c */ /* 0x000fe20003f24070 */
[----:B------:R-:W-:Y:S01]  /*02c0*/  UMOV UR6, URZ ;  /* 0x000000ff00067c82 */ /* 0x000fe20008000000 */
[----:B------:R-:W2:Y:S01]  /*02d0*/  LDCU UR5, c[0x3][UR5+-0x14] ;  /* 0x00fffd80050577ac */ /* 0x000ea20008000800 */
[----:B------:R-:W3:Y:S01]  /*02e0*/  @!P4 LDG.E R27, desc[UR8][R4.64] ;  /* 0x00000008041bc981 */ /* 0x000ee2000c1e1900 */
[----:B------:R-:W-:-:S02]  /*02f0*/  ISETP.GT.U32.OR P4, PT, R10, 0x8, P1 ;  /* 0x000000080a00780c */ /* 0x000fc40000f84470 */
[----:B------:R-:W-:Y:S01]  /*0300*/  ISETP.GE.U32.AND P0, PT, R15, -0x9, PT ;  /* 0xfffffff70f00780c */ /* 0x000fe20003f06070 */
[----:B------:R-:W-:Y:S01]  /*0310*/  HFMA2 R18, -RZ, RZ, 0, 0 ;  /* 0x00000000ff127431 */ /* 0x000fe200000001ff */
[----:B------:R-:W-:Y:S01]  /*0320*/  VIMNMX.U32 R7, PT, PT, R7, R6, PT ;  /* 0x0000000607077248 */ /* 0x000fe20003fe0000 */
[----:B------:R-:W3:Y:S01]  /*0330*/  LDCU UR6, c[0x3][UR6+-0x10] ;  /* 0x00fffe00060677ac */ /* 0x000ee20008000800 */
[----:B------:R-:W-:Y:S01]  /*0340*/  ISETP.GT.U32.OR P5, PT, R10, 0x8, !P0 ;  /* 0x000000080a00780c */ /* 0x000fe200047a4470 */
[----:B------:R-:W-:-:S06]  /*0350*/  IMAD.MOV.U32 R10, RZ, RZ, RZ ;  /* 0x000000ffff0a7224 */ /* 0x000fcc00078e00ff */
[----:B------:R4:W5:Y:S06]  /*0360*/  @!P4 LDG.E R10, desc[UR8][R4.64+0x4] ;  /* 0x00000408040ac981 */ /* 0x00096c000c1e1900 */
[----:B------:R-:W5:Y:S01]  /*0370*/  @!P5 LDG.E R13, desc[UR8][R8.64+0x8] ;  /* 0x00000808080dd981 */ /* 0x000f62000c1e1900 */
[----:B------:R-:W-:Y:S02]  /*0380*/  ISETP.GE.U32.AND P5, PT, R7, -0x9, PT ;  /* 0xfffffff70700780c */ /* 0x000fe40003fa6070 */
[----:B------:R-:W-:Y:S02]  /*0390*/  VIMNMX.U32 R14, PT, PT, R14, R6, PT ;  /* 0x000000060e0e7248 */ /* 0x000fe40003fe0000 */
[----:B------:R-:W-:Y:S01]  /*03a0*/  ISETP.GT.U32.AND P4, PT, R25, 0x8, PT ;  /* 0x000000081900780c */ /* 0x000fe20003f84070 */
[----:B----4-:R-:W-:-:S08]  /*03b0*/  VIADD R5, R19, 0x8 ;  /* 0x0000000813057836 */ /* 0x010fd00000000000 */
[----:B------:R-:W4:Y:S01]  /*03c0*/  @P5 LDG.E R12, desc[UR8][R8.64+0x1c] ;  /* 0x00001c08080c5981 */ /* 0x000f22000c1e1900 */
[----:B------:R-:W-:Y:S01]  /*03d0*/  ISETP.GE.U32.AND P5, PT, R14, -0x9, PT ;  /* 0xfffffff70e00780c */ /* 0x000fe20003fa6070 */
[----:B------:R-:W-:Y:S01]  /*03e0*/  IMAD.WIDE.U32 R4, R5, 0x4, R2 ;  /* 0x0000000405047825 */ /* 0x000fe200078e0002 */
[----:B------:R-:W-:Y:S02]  /*03f0*/  ISETP.LT.U32.OR P6, PT, R6, -0x9, P4 ;  /* 0xfffffff70600780c */ /* 0x000fe400027c1470 */
[----:B------:R-:W-:-:S09]  /*0400*/  VIMNMX.U32 R15, PT, PT, R15, R6, PT ;  /* 0x000000060f0f7248 */ /* 0x000fd20003fe0000 */
[----:B------:R-:W4:Y:S01]  /*0410*/  @P5 LDG.E R17, desc[UR8][R4.64] ;  /* 0x0000000804115981 */ /* 0x000f22000c1e1900 */
[----:B------:R-:W-:-:S03]  /*0420*/  ISETP.LT.U32.OR P5, PT, R6, -0x9, P1 ;  /* 0xfffffff70600780c */ /* 0x000fc60000fa1470 */
[----:B------:R-:W4:Y:S01]  /*0430*/  @!P6 LDG.E R16, desc[UR8][R4.64+0x4] ;  /* 0x000004080410e981 */ /* 0x000f22000c1e1900 */
[----:B------:R-:W-:Y:S02]  /*0440*/  ISETP.GE.U32.AND P6, PT, R15, -0x9, PT ;  /* 0xfffffff70f00780c */ /* 0x000fe40003fc6070 */
[----:B------:R-:W-:-:S07]  /*0450*/  CS2R R14, SRZ ;  /* 0x00000000000e7805 */ /* 0x000fce000001ff00 */
[----:B------:R1:W4:Y:S01]  /*0460*/  @!P5 LDG.E R15, desc[UR8][R4.64+0x8] ;  /* 0x00000808040fd981 */ /* 0x000322000c1e1900 */
[----:B------:R-:W-:-:S03]  /*0470*/  ISETP.GT.U32.OR P5, PT, R11, 0x4, !P2 ;  /* 0x000000040b00780c */ /* 0x000fc600057a4470 */
[----:B------:R-:W4:Y:S01]  /*0480*/  @P6 LDG.E R14, desc[UR8][R8.64+0x2c] ;  /* 0x00002c08080e6981 */ /* 0x000f22000c1e1900 */
[----:B------:R-:W-:Y:S01]  /*0490*/  ISETP.GT.U32.OR P6, PT, R11, 0x4, !P3 ;  /* 0x000000040b00780c */ /* 0x000fe20005fc4470 */
[----:B------:R-:W-:-:S08]  /*04a0*/  VIADD R7, R19, 0x12 ;  /* 0x0000001213077836 */ /* 0x000fd00000000000 */
[----:B------:R-:W4:Y:S01]  /*04b0*/  @!P5 LDG.E R22, desc[UR8][R8.64+0x40] ;  /* 0x000040080816d981 */ /* 0x000f22000c1e1900 */
[----:B------:R-:W-:Y:S01]  /*04c0*/  ISETP.GT.U32.OR P5, PT, R11, 0x4, P4 ;  /* 0x000000040b00780c */ /* 0x000fe200027a4470 */
[----:B------:R-:W-:Y:S02]  /*04d0*/  IMAD.WIDE.U32 R6, R7, 0x4, R2 ;  /* 0x0000000407067825 */ /* 0x000fe400078e0002 */
[----:B------:R-:W4:Y:S01]  /*04e0*/  @!P6 LDG.E R21, desc[UR8][R8.64+0x44] ;  /* 0x000044080815e981 */ /* 0x000f22000c1e1900 */
[C---:B------:R-:W-:Y:S01]  /*04f0*/  ISETP.GT.U32.OR P6, PT, R11.reuse, 0x4, !P0 ;  /* 0x000000040b00780c */ /* 0x040fe200047c4470 */
[----:B-1----:R-:W-:-:S08]  /*0500*/  IMAD R4, R11, 0x12, RZ ;  /* 0x000000120b047824 */ /* 0x002fd000078e02ff */
[----:B------:R-:W4:Y:S01]  /*0510*/  @!P5 LDG.E R20, desc[UR8][R6.64] ;  /* 0x000000080614d981 */ /* 0x000f22000c1e1900 */
[----:B------:R-:W-:-:S03]  /*0520*/  ISETP.GT.U32.OR P5, PT, R11, 0x4, P1 ;  /* 0x000000040b00780c */ /* 0x000fc60000fa4470 */
[----:B------:R1:W4:Y:S01]  /*0530*/  @!P6 LDG.E R18, desc[UR8][R8.64+0x50] ;  /* 0x000050080812e981 */ /* 0x000322000c1e1900 */
[----:B------:R-:W-:Y:S02]  /*0540*/  IADD3 R5, P6, PT, R4, R25, RZ ;  /* 0x0000001904057210 */ /* 0x000fe40007fde0ff */
[C---:B------:R-:W-:Y:S02]  /*0550*/  ISETP.GT.U32.OR P2, PT, R11.reuse, 0x3, !P2 ;  /* 0x000000030b00780c */ /* 0x040fe40005744470 */
[C---:B------:R-:W-:Y:S02]  /*0560*/  ISETP.GT.U32.OR P3, PT, R11.reuse, 0x3, !P3 ;  /* 0x000000030b00780c */ /* 0x040fe40005f64470 */
[----:B------:R-:W-:-:S03]  /*0570*/  ISETP.GT.U32.OR P4, PT, R11, 0x3, P4 ;  /* 0x000000030b00780c */ /* 0x000fc60002784470 */
[----:B------:R1:W4:Y:S02]  /*0580*/  @!P5 LDG.E R23, desc[UR8][R6.64+0x4] ;  /* 0x000004080617d981 */ /* 0x000324000c1e1900 */
[----:B-1----:R-:W-:Y:S02]  /*0590*/  IADD3 R9, PT, PT, R19, 0x1a, RZ ;  /* 0x0000001a13097810 */ /* 0x002fe40007ffe0ff */
[C---:B------:R-:W-:Y:S02]  /*05a0*/  ISETP.GT.U32.OR P1, PT, R11.reuse, 0x3, P1 ;  /* 0x000000030b00780c */ /* 0x040fe40000f24470 */
[----:B------:R-:W-:Y:S01]  /*05b0*/  ISETP.GT.U32.OR P0, PT, R11, 0x3, !P0 ;  /* 0x000000030b00780c */ /* 0x000fe20004704470 */
[----:B------:R-:W-:Y:S01]  /*05c0*/  IMAD.WIDE.U32 R6, R9, 0x4, R2 ;  /* 0x0000000409067825 */ /* 0x000fe200078e0002 */
[----:B------:R-:W-:-:S06]  /*05d0*/  CS2R R8, SRZ ;  /* 0x0000000000087805 */ /* 0x000fcc000001ff00 */
[----:B------:R-:W4:Y:S04]  /*05e0*/  @!P4 LDG.E R9, desc[UR8][R6.64+0x4] ;  /* 0x000004080609c981 */ /* 0x000f28000c1e1900 */
[----:B------:R-:W4:Y:S01]  /*05f0*/  @!P1 LDG.E R8, desc[UR8][R6.64+0x8] ;  /* 0x0000080806089981 */ /* 0x000f22000c1e1900 */
[----:B0-----:R-:W-:Y:S01]  /*0600*/  IMAD R29, R26, UR4, RZ ;  /* 0x000000041a1d7c24 */ /* 0x001fe2000f8e02ff */
[----:B------:R-:W-:Y:S02]  /*0610*/  LEA.HI.X.SX32 R26, R25, RZ, 0x1, P6 ;  /* 0x000000ff191a7211 */ /* 0x000fe400030f0eff */
[C---:B------:R-:W-:Y:S01]  /*0620*/  LEA R4, P6, R5.reuse, UR10, 0x2 ;  /* 0x0000000a05047c11 */ /* 0x040fe2000f8c10ff */
[----:B--2---:R-:W-:Y:S01]  /*0630*/  IMAD R24, R24, UR5, R29 ;  /* 0x0000000518187c24 */ /* 0x004fe2000f8e021d */
[----:B------:R-:W-:Y:S01]  /*0640*/  UMOV UR4, URZ ;  /* 0x000000ff00047c82 */ /* 0x000fe20008000000 */
[----:B------:R-:W-:Y:S01]  /*0650*/  IMAD.MOV.U32 R25, RZ, RZ, RZ ;  /* 0x000000ffff197224 */ /* 0x000fe200078e00ff */
[----:B------:R-:W-:Y:S01]  /*0660*/  LEA.HI.X R5, R5, UR11, R26, 0x2, P6 ;  /* 0x0000000b05057c11 */ /* 0x000fe2000b0f141a */
[----:B---3--:R-:W-:Y:S01]  /*0670*/  IMAD R27, R27, UR6, R24 ;  /* 0x000000061b1b7c24 */ /* 0x008fe2000f8e0218 */
[----:B------:R-:W-:Y:S01]  /*0680*/  UMOV UR5, URZ ;  /* 0x000000ff00057c82 */ /* 0x000fe20008000000 */
[----:B------:R-:W-:Y:S01]  /*0690*/  IMAD.MOV.U32 R24, RZ, RZ, RZ ;  /* 0x000000ffff187224 */ /* 0x000fe200078e00ff */
[----:B------:R-:W5:Y:S01]  /*06a0*/  LDCU UR4, c[0x3][UR4+-0xc] ;  /* 0x00fffe80040477ac */ /* 0x000f620008000800 */
[----:B------:R-:W2:Y:S02]  /*06b0*/  @!P2 LDG.E R25, desc[UR8][R4.64+0x1c] ;  /* 0x00001c080419a981 */ /* 0x000ea4000c1e1900 */
[----:B------:R-:W0:Y:S02]  /*06c0*/  LDCU UR5, c[0x3][UR5+-0x8] ;  /* 0x00ffff00050577ac */ /* 0x000e240008000800 */
[----:B------:R1:W3:Y:S01]  /*06d0*/  @!P3 LDG.E R24, desc[UR8][R6.64] ;  /* 0x000000080618b981 */ /* 0x0002e2000c1e1900 */
[----:B------:R-:W-:Y:S01]  /*06e0*/  IADD3 R29, PT, PT, R19, 0x24, RZ ;  /* 0x00000024131d7810 */ /* 0x000fe20007ffe0ff */
[----:B------:R-:W-:-:S02]  /*06f0*/  IMAD.MOV.U32 R19, RZ, RZ, RZ ;  /* 0x000000ffff137224 */ /* 0x000fc400078e00ff */
[----:B------:R-:W-:Y:S01]  /*0700*/  HFMA2 R26, -RZ, RZ, 0, 0 ;  /* 0x00000000ff1a7431 */ /* 0x000fe200000001ff */
[----:B------:R-:W4:Y:S03]  /*0710*/  LDCU UR6, c[0x3][0x4] ;  /* 0x00c00080ff0677ac */ /* 0x000f260008000800 */
[----:B------:R-:W3:Y:S01]  /*0720*/  @!P0 LDG.E R19, desc[UR8][R4.64+0x2c] ;  /* 0x00002c0804138981 */ /* 0x000ee2000c1e1900 */
[----:B------:R-:W4:Y:S01]  /*0730*/  LDCU UR10, c[0x3][0x8] ;  /* 0x00c00100ff0a77ac */ /* 0x000f220008000800 */
[----:B-----5:R-:W-:Y:S02]  /*0740*/  IMAD R28, R10, UR4, R27 ;  /* 0x000000040a1c7c24 */ /* 0x020fe4000f8e021b */
[----:B------:R-:W5:Y:S01]  /*0750*/  @!P2 LDG.E R26, desc[UR8][R4.64+0x40] ;  /* 0x00004008041aa981 */ /* 0x000f62000c1e1900 */
[----:B------:R-:W-:Y:S01]  /*0760*/  IMAD.MOV.U32 R10, RZ, RZ, RZ ;  /* 0x000000ffff0a7224 */ /* 0x000fe200078e00ff */
[----:B------:R-:W4:Y:S01]  /*0770*/  LDCU UR11, c[0x3][0xc] ;  /* 0x00c00180ff0b77ac */ /* 0x000f220008000800 */
[----:B0-----:R-:W-:Y:S01]  /*0780*/  IMAD R27, R13, UR5, R28 ;  /* 0x000000050d1b7c24 */ /* 0x001fe2000f8e021c */
[----:B------:R-:W-:Y:S01]  /*0790*/  MOV R13, RZ ;  /* 0x000000ff000d7202 */ /* 0x000fe20000000f00 */
[----:B------:R-:W-:Y:S01]  /*07a0*/  IMAD.WIDE.U32 R2, R29, 0x4, R2 ;  /* 0x000000041d027825 */ /* 0x000fe200078e0002 */
[----:B-1----:R-:W-:Y:S01]  /*07b0*/  CS2R R6, SRZ ;  /* 0x0000000000067805 */ /* 0x002fe2000001ff00 */
[----:B------:R-:W5:Y:S01]  /*07c0*/  @!P3 LDG.E R10, desc[UR8][R4.64+0x44] ;  /* 0x00004408040ab981 */ /* 0x000f62000c1e1900 */
[----:B------:R-:W-:Y:S01]  /*07d0*/  UMOV UR4, URZ ;  /* 0x000000ff00047c82 */ /* 0x000fe20008000000 */
[----:B------:R-:W0:Y:S02]  /*07e0*/  LDCU UR5, c[0x3][URZ] ;  /* 0x00c00000ff0577ac */ /* 0x000e240008000800 */
[----:B------:R-:W5:Y:S02]  /*07f0*/  @!P4 LDG.E R13, desc[UR8][R2.64] ;  /* 0x00000008020dc981 */ /* 0x000f64000c1e1900 */
[----:B------:R-:W4:Y:S02]  /*0800*/  LDCU UR4, c[0x3][UR4+-0x4] ;  /* 0x00ffff80040477ac */ /* 0x000f240008000800 */
[----:B------:R1:W5:Y:S04]  /*0810*/  @!P1 LDG.E R6, desc[UR8][R2.64+0x4] ;  /* 0x0000040802069981 */ /* 0x000368000c1e1900 */
[----:B------:R-:W5:Y:S01]  /*0820*/  @!P0 LDG.E R7, desc[UR8][R4.64+0x50] ;  /* 0x0000500804078981 */ /* 0x000f62000c1e1900 */
[----:B-1----:R-:W1:Y:S01]  /*0830*/  LDC.64 R2, c[0x0][0x388] ;  /* 0x0000e200ff027b82 */ /* 0x002e620000000a00 */
[----:B----4-:R-:W-:Y:S01]  /*0840*/  IMAD R12, R12, UR4, R27 ;  /* 0x000000040c0c7c24 */ /* 0x010fe2000f8e021b */
[----:B------:R-:W4:Y:S03]  /*0850*/  LDCU UR4, c[0x3][0x10] ;  /* 0x00c00200ff0477ac */ /* 0x000f260008000800 */
[----:B0-----:R-:W-:Y:S01]  /*0860*/  IMAD R17, R17, UR5, R12 ;  /* 0x0000000511117c24 */ /* 0x001fe2000f8e020c */
[----:B------:R-:W0:Y:S03]  /*0870*/  LDCU UR5, c[0x3][0x14] ;  /* 0x00c00280ff0577ac */ /* 0x000e260008000800 */
[----:B------:R-:W-:Y:S01]  /*0880*/  IMAD R16, R16, UR6, R17 ;  /* 0x0000000610107c24 */ /* 0x000fe2000f8e0211 */
[----:B------:R-:W0:Y:S03]  /*0890*/  LDCU UR6, c[0x3][0x18] ;  /* 0x00c00300ff0677ac */ /* 0x000e260008000800 */
[----:B------:R-:W-:Y:S01]  /*08a0*/  IMAD R15, R15, UR10, R16 ;  /* 0x0000000a0f0f7c24 */ /* 0x000fe2000f8e0210 */
[----:B------:R-:W1:Y:S03]  /*08b0*/  LDCU UR10, c[0x3][0x1c] ;  /* 0x00c00380ff0a77ac */ /* 0x000e660008000800 */
[----:B------:R-:W-:Y:S01]  /*08c0*/  IMAD R15, R14, UR11, R15 ;  /* 0x0000000b0e0f7c24 */ /* 0x000fe2000f8e020f */
[----:B------:R-:W1:Y:S03]  /*08d0*/  LDCU UR11, c[0x3][0x20] ;  /* 0x00c00400ff0b77ac */ /* 0x000e660008000800 */
[----:B----4-:R-:W-:Y:S01]  /*08e0*/  IMAD R22, R22, UR4, R15 ;  /* 0x0000000416167c24 */ /* 0x010fe2000f8e020f */
[----:B------:R-:W2:Y:S03]  /*08f0*/  LDCU UR4, c[0x3][0x24] ;  /* 0x00c00480ff0477ac */ /* 0x000ea60008000800 */
[----:B0-----:R-:W-:Y:S01]  /*0900*/  IMAD R21, R21, UR5, R22 ;  /* 0x0000000515157c24 */ /* 0x001fe2000f8e0216 */
[----:B------:R-:W3:Y:S03]  /*0910*/  LDCU UR5, c[0x3][0x28] ;  /* 0x00c00500ff0577ac */ /* 0x000ee60008000800 */
[----:B------:R-:W-:Y:S01]  /*0920*/  IMAD R20, R20, UR6, R21 ;  /* 0x0000000614147c24 */ /* 0x000fe2000f8e0215 */
[----:B------:R-:W0:Y:S03]  /*0930*/  LDCU UR6, c[0x3][0x2c] ;  /* 0x00c00580ff0677ac */ /* 0x000e260008000800 */
[----:B-1----:R-:W-:Y:S01]  /*0940*/  IMAD R23, R23, UR10, R20 ;  /* 0x0000000a17177c24 */ /* 0x002fe2000f8e0214 */
[----:B------:R-:W1:Y:S03]  /*0950*/  LDCU UR10, c[0x3][0x30] ;  /* 0x00c00600ff0a77ac */ /* 0x000e660008000800 */
[----:B------:R-:W-:Y:S01]  /*0960*/  IMAD R18, R18, UR11, R23 ;  /* 0x0000000b12127c24 */ /* 0x000fe2000f8e0217 */
[----:B------:R-:W4:Y:S01]  /*0970*/  LDCU UR11, c[0x3][0x34] ;  /* 0x00c00680ff0b77ac */ /* 0x000f220008000800 */
[----:B------:R-:W-:-:S04]  /*0980*/  IMAD R11, R11, UR7, R0 ;  /* 0x000000070b0b7c24 */ /* 0x000fc8000f8e0200 */
[----:B------:R-:W-:-:S04]  /*0990*/  IMAD.WIDE R2, R11, 0x4, R2 ;  /* 0x000000040b027825 */ /* 0x000fc800078e0202 */
[----:B--2---:R-:W-:Y:S01]  /*09a0*/  IMAD R25, R25, UR4, R18 ;  /* 0x0000000419197c24 */ /* 0x004fe2000f8e0212 */
[----:B------:R-:W5:Y:S03]  /*09b0*/  LDCU UR4, c[0x3][0x38] ;  /* 0x00c00700ff0477ac */ /* 0x000f660008000800 */
[----:B---3--:R-:W-:Y:S01]  /*09c0*/  IMAD R24, R24, UR5, R25 ;  /* 0x0000000518187c24 */ /* 0x008fe2000f8e0219 */
[----:B------:R-:W2:Y:S03]  /*09d0*/  LDCU UR5, c[0x3][0x3c] ;  /* 0x00c00780ff0577ac */ /* 0x000ea60008000800 */
[----:B0-----:R-:W-:Y:S01]  /*09e0*/  IMAD R9, R9, UR6, R24 ;  /* 0x0000000609097c24 */ /* 0x001fe2000f8e0218 */
[----:B------:R-:W0:Y:S03]  /*09f0*/  LDCU UR6, c[0x3][0x40] ;  /* 0x00c00800ff0677ac */ /* 0x000e260008000800 */
[----:B-1----:R-:W-:Y:S01]  /*0a00*/  IMAD R8, R8, UR10, R9 ;  /* 0x0000000a08087c24 */ /* 0x002fe2000f8e0209 */
[----:B------:R-:W1:Y:S03]  /*0a10*/  LDCU UR10, c[0x3][0x44] ;  /* 0x00c00880ff0a77ac */ /* 0x000e660008000800 */
[----:B----4-:R-:W-:Y:S01]  /*0a20*/  IMAD R19, R19, UR11, R8 ;  /* 0x0000000b13137c24 */ /* 0x010fe2000f8e0208 */
[----:B------:R-:W3:Y:S03]  /*0a30*/  LDCU UR11, c[0x3][0x48] ;  /* 0x00c00900ff0b77ac */ /* 0x000ee60008000800 */
[----:B-----5:R-:W-:-:S04]  /*0a40*/  IMAD R19, R26, UR4, R19 ;  /* 0x000000041a137c24 */ /* 0x020fc8000f8e0213 */
[----:B--2---:R-:W-:-:S04]  /*0a50*/  IMAD R10, R10, UR5, R19 ;  /* 0x000000050a0a7c24 */ /* 0x004fc8000f8e0213 */
[----:B0-----:R-:W-:-:S04]  /*0a60*/  IMAD R13, R13, UR6, R10 ;  /* 0x000000060d0d7c24 */ /* 0x001fc8000f8e020a */
[----:B-1----:R-:W-:-:S04]  /*0a70*/  IMAD R6, R6, UR10, R13 ;  /* 0x0000000a06067c24 */ /* 0x002fc8000f8e020d */
[----:B---3--:R-:W-:-:S05]  /*0a80*/  IMAD R7, R7, UR11, R6 ;  /* 0x0000000b07077c24 */ /* 0x008fca000f8e0206 */
[----:B------:R-:W-:Y:S01]  /*0a90*/  STG.E desc[UR8][R2.64], R7 ;  /* 0x0000000702007986 */ /* 0x000fe2000c101908 */
[----:B------:R-:W-:Y:S05]  /*0aa0*/  EXIT ;  /* 0x000000000000794d */ /* 0x000fea0003800000 */
.L_x_0:
[----:B------:R-:W-:-:S00]  /*0ab0*/  BRA `(.L_x_0) ;  /* 0xfffffffc00fc7947 */ /* 0x000fc0000383ffff */
[----:B------:R-:W-:-:S00]  /*0ac0*/  NOP ;  /* 0x0000000000007918 */ /* 0x000fc00000000000 */
        /* <DEDUP_REMOVED lines=11> */
.L_x_1:


//--------------------- .nv.shared.reserved.0     --------------------------
	.section	.nv.shared.reserved.0,"aw",@nobits
	.weak		__nv_reservedSMEM_offset_0_alias
	.size		__nv_reservedSMEM_offset_0_alias, 0, 64
	.other		__nv_reservedSMEM_offset_0_alias,@"STO_CUDA_RESERVED_SHARED STV_DEFAULT"
__nv_reservedSMEM_offset_0_alias:
	.zero		0
	.zero		64


//--------------------- .nv.constant0._Z15kernel_functionPiS_ii --------------------------
	.section	.nv.constant0._Z15kernel_functionPiS_ii,"a",@progbits
	.sectionflags	@""
	.align	4
.nv.constant0._Z15kernel_functionPiS_ii:
	.zero		920


//--------------------- SYMBOLS --------------------------

	.type		.nv.reservedSmem.offset0,@object
	.size		.nv.reservedSmem.offset0,0x4
